//
// Generated by NVIDIA NVVM Compiler
//
// Compiler Build ID: CL-36424714
// Cuda compilation tools, release 13.0, V13.0.88
// Based on NVVM 20.0.0
//

.version 9.0
.target sm_100
.address_size 64

	// .globl	default_function_kernel_1

.visible .entry default_function_kernel_1(
	.param .u64 .ptr .align 1 default_function_kernel_1_param_0
)
.maxntid 1024
{
	.reg .pred 	%p<2>;
	.reg .b32 	%r<8>;
	.reg .b32 	%f<3>;
	.reg .b64 	%rd<5>;

	ld.param.u64 	%rd1, [default_function_kernel_1_param_0];
	mov.u32 	%r1, %ctaid.x;
	shl.b32 	%r3, %r1, 8;
	mov.u32 	%r2, %tid.x;
	shr.u32 	%r4, %r2, 2;
	or.b32  	%r5, %r3, %r4;
	setp.gt.u32 	%p1, %r5, 404;
	@%p1 bra 	$L__BB0_2;
	cvta.to.global.u64 	%rd2, %rd1;
	shl.b32 	%r6, %r1, 10;
	or.b32  	%r7, %r6, %r2;
	mul.wide.u32 	%rd3, %r7, 4;
	add.s64 	%rd4, %rd2, %rd3;
	ld.global.f32 	%f1, [%rd4];
	cvt.rmi.f32.f32 	%f2, %f1;
	st.global.f32 	[%rd4], %f2;
$L__BB0_2:
	ret;

}
	// .globl	default_function_kernel
.visible .entry default_function_kernel(
	.param .u64 .ptr .align 1 default_function_kernel_param_0,
	.param .u64 .ptr .align 1 default_function_kernel_param_1
)
.maxntid 1024
{
	.reg .pred 	%p<2>;
	.reg .b32 	%r<14>;
	.reg .b32 	%f<2>;
	.reg .b64 	%rd<9>;

	ld.param.u64 	%rd1, [default_function_kernel_param_0];
	ld.param.u64 	%rd2, [default_function_kernel_param_1];
	mov.u32 	%r1, %ctaid.x;
	shl.b32 	%r3, %r1, 8;
	mov.u32 	%r2, %tid.x;
	shr.u32 	%r4, %r2, 2;
	or.b32  	%r5, %r3, %r4;
	setp.gt.u32 	%p1, %r5, 404;
	@%p1 bra 	$L__BB1_2;
	cvta.to.global.u64 	%rd3, %rd2;
	cvta.to.global.u64 	%rd4, %rd1;
	add.s32 	%r6, %r1, %r2;
	mul.hi.u32 	%r7, %r6, 1431655766;
	mul.lo.s32 	%r8, %r7, 3;
	sub.s32 	%r9, %r6, %r8;
	mad.lo.s32 	%r10, %r1, 1023, %r6;
	mul.hi.u32 	%r11, %r10, -1431655765;
	shr.u32 	%r12, %r11, 1;
	mad.lo.s32 	%r13, %r9, 540, %r12;
	mul.wide.u32 	%rd5, %r13, 4;
	add.s64 	%rd6, %rd3, %rd5;
	ld.global.nc.f32 	%f1, [%rd6];
	mul.wide.u32 	%rd7, %r10, 4;
	add.s64 	%rd8, %rd4, %rd7;
	st.global.f32 	[%rd8], %f1;
$L__BB1_2:
	ret;

}
	// .globl	default_function_kernel_2
.visible .entry default_function_kernel_2(
	.param .u64 .ptr .align 1 default_function_kernel_2_param_0,
	.param .u64 .ptr .align 1 default_function_kernel_2_param_1
)
.maxntid 1024
{
	.reg .pred 	%p<2>;
	.reg .b32 	%r<8>;
	.reg .b32 	%f<4>;
	.reg .b64 	%rd<8>;

	ld.param.u64 	%rd1, [default_function_kernel_2_param_0];
	ld.param.u64 	%rd2, [default_function_kernel_2_param_1];
	mov.u32 	%r1, %ctaid.x;
	shl.b32 	%r3, %r1, 8;
	mov.u32 	%r2, %tid.x;
	shr.u32 	%r4, %r2, 2;
	or.b32  	%r5, %r3, %r4;
	setp.gt.u32 	%p1, %r5, 404;
	@%p1 bra 	$L__BB2_2;
	cvta.to.global.u64 	%rd3, %rd1;
	cvta.to.global.u64 	%rd4, %rd2;
	shl.b32 	%r6, %r1, 10;
	or.b32  	%r7, %r6, %r2;
	mul.wide.u32 	%rd5, %r7, 4;
	add.s64 	%rd6, %rd3, %rd5;
	ld.global.nc.f32 	%f1, [%rd6];
	min.f32 	%f2, %f1, 0f4131C28F;
	max.f32 	%f3, %f2, 0f3F8CCCCD;
	add.s64 	%rd7, %rd4, %rd5;
	st.global.f32 	[%rd7], %f3;
$L__BB2_2:
	ret;

}


// ===== COMPILED SASS (sm_100) =====

	.target	sm_100

	.elftype	@"ET_EXEC"


//--------------------- .note.nv.tkinfo           --------------------------
	.section	.note.nv.tkinfo,"",@"SHT_NOTE"
	.sectionflags	@"SHF_NOTE_NV_TKINFO"
	.tkinfo
        /*0018*/ 	.word	0x00000002
        /*0030*/ 	.string	""
        /*0030*/ 	.string	"ptxas"
        /*0030*/ 	.string	"Cuda compilation tools, release 13.0, V13.0.88"
        /*0030*/ 	.string	"Build cuda_13.0.r13.0/compiler.36424714_0"
        /*0030*/ 	.string	"-arch sm_100 -m 64 "



//--------------------- .note.nv.cuinfo           --------------------------
	.section	.note.nv.cuinfo,"",@"SHT_NOTE"
	.sectionflags	@"SHF_NOTE_NV_CUINFO"
        /*0018*/ 	.short	0x0002
        /*001a*/ 	.short	0x0064
        /*001c*/ 	.short	0x0082
	.zero		2


//--------------------- .nv.info                  --------------------------
	.section	.nv.info,"",@"SHT_CUDA_INFO"
	.align	4


	//----- nvinfo : EIATTR_REGCOUNT
	.align		4
        /*0000*/ 	.byte	0x04, 0x2f
        /*0002*/ 	.short	(.L_1 - .L_0)
	.align		4
.L_0:
        /*0004*/ 	.word	index@(default_function_kernel_1)
        /*0008*/ 	.word	0x00000008


	//----- nvinfo : EIATTR_FRAME_SIZE
	.align		4
.L_1:
        /*000c*/ 	.byte	0x04, 0x11
        /*000e*/ 	.short	(.L_3 - .L_2)
	.align		4
.L_2:
        /*0010*/ 	.word	index@(default_function_kernel_1)
        /*0014*/ 	.word	0x00000000


	//----- nvinfo : EIATTR_REGCOUNT
	.align		4
.L_3:
        /*0018*/ 	.byte	0x04, 0x2f
        /*001a*/ 	.short	(.L_5 - .L_4)
	.align		4
.L_4:
        /*001c*/ 	.word	index@(default_function_kernel)
        /*0020*/ 	.word	0x0000000a


	//----- nvinfo : EIATTR_FRAME_SIZE
	.align		4
.L_5:
        /*0024*/ 	.byte	0x04, 0x11
        /*0026*/ 	.short	(.L_7 - .L_6)
	.align		4
.L_6:
        /*0028*/ 	.word	index@(default_function_kernel)
        /*002c*/ 	.word	0x00000000


	//----- nvinfo : EIATTR_REGCOUNT
	.align		4
.L_7:
        /*0030*/ 	.byte	0x04, 0x2f
        /*0032*/ 	.short	(.L_9 - .L_8)
	.align		4
.L_8:
        /*0034*/ 	.word	index@(default_function_kernel_2)
        /*0038*/ 	.word	0x0000000a


	//----- nvinfo : EIATTR_FRAME_SIZE
	.align		4
.L_9:
        /*003c*/ 	.byte	0x04, 0x11
        /*003e*/ 	.short	(.L_11 - .L_10)
	.align		4
.L_10:
        /*0040*/ 	.word	index@(default_function_kernel_2)
        /*0044*/ 	.word	0x00000000


	//----- nvinfo : EIATTR_MIN_STACK_SIZE
	.align		4
.L_11:
        /*0048*/ 	.byte	0x04, 0x12
        /*004a*/ 	.short	(.L_13 - .L_12)
	.align		4
.L_12:
        /*004c*/ 	.word	index@(default_function_kernel_2)
        /*0050*/ 	.word	0x00000000


	//----- nvinfo : EIATTR_MIN_STACK_SIZE
	.align		4
.L_13:
        /*0054*/ 	.byte	0x04, 0x12
        /*0056*/ 	.short	(.L_15 - .L_14)
	.align		4
.L_14:
        /*0058*/ 	.word	index@(default_function_kernel)
        /*005c*/ 	.word	0x00000000


	//----- nvinfo : EIATTR_MIN_STACK_SIZE
	.align		4
.L_15:
        /*0060*/ 	.byte	0x04, 0x12
        /*0062*/ 	.short	(.L_17 - .L_16)
	.align		4
.L_16:
        /*0064*/ 	.word	index@(default_function_kernel_1)
        /*0068*/ 	.word	0x00000000
.L_17:


//--------------------- .nv.compat                --------------------------
	.section	.nv.compat,"",@"SHT_CUDA_COMPAT_INFO"
	.align	4
        /*0000*/ 	.byte	0x02, 0x09, 0x00, 0x00, 0x02, 0x02, 0x01, 0x00, 0x02, 0x05, 0x05, 0x00, 0x03, 0x07, 0x01, 0x01
        /*0010*/ 	.byte	0x02, 0x03, 0x00, 0x00, 0x02, 0x06, 0x01, 0x00, 0x04, 0x0b, 0x08, 0x00, 0x09, 0x00, 0x00, 0x00
        /*0020*/ 	.byte	0x00, 0x00, 0x00, 0x00


//--------------------- .nv.info.default_function_kernel_2 --------------------------
	.section	.nv.info.default_function_kernel_2,"",@"SHT_CUDA_INFO"
	.sectionflags	@""
	.align	4


	//----- nvinfo : EIATTR_CUDA_API_VERSION
	.align		4
        /*0000*/ 	.byte	0x04, 0x37
        /*0002*/ 	.short	(.L_19 - .L_18)
.L_18:
        /*0004*/ 	.word	0x00000082


	//----- nvinfo : EIATTR_KPARAM_INFO
	.align		4
.L_19:
        /*0008*/ 	.byte	0x04, 0x17
        /*000a*/ 	.short	(.L_21 - .L_20)
.L_20:
        /*000c*/ 	.word	0x00000000
        /*0010*/ 	.short	0x0001
        /*0012*/ 	.short	0x0008
        /*0014*/ 	.byte	0x00, 0xf5, 0x21, 0x00


	//----- nvinfo : EIATTR_KPARAM_INFO
	.align		4
.L_21:
        /*0018*/ 	.byte	0x04, 0x17
        /*001a*/ 	.short	(.L_23 - .L_22)
.L_22:
        /*001c*/ 	.word	0x00000000
        /*0020*/ 	.short	0x0000
        /*0022*/ 	.short	0x0000
        /*0024*/ 	.byte	0x00, 0xf5, 0x21, 0x00


	//----- nvinfo : EIATTR_SPARSE_MMA_MASK
	.align		4
.L_23:
        /*0028*/ 	.byte	0x03, 0x50
        /*002a*/ 	.short	0x0000


	//----- nvinfo : EIATTR_MAXREG_COUNT
	.align		4
        /*002c*/ 	.byte	0x03, 0x1b
        /*002e*/ 	.short	0x0040


	//----- nvinfo : EIATTR_MERCURY_ISA_VERSION
	.align		4
        /*0030*/ 	.byte	0x03, 0x5f
        /*0032*/ 	.short	0x0101


	//----- nvinfo : EIATTR_VRC_CTA_INIT_COUNT
	.align		4
        /*0034*/ 	.byte	0x02, 0x4a
	.zero		1
	.zero		1


	//----- nvinfo : EIATTR_EXIT_INSTR_OFFSETS
	.align		4
        /*0038*/ 	.byte	0x04, 0x1c
        /*003a*/ 	.short	(.L_25 - .L_24)


	//   ....[0]....
.L_24:
        /*003c*/ 	.word	0x00000070


	//   ....[1]....
        /*0040*/ 	.word	0x00000130


	//----- nvinfo : EIATTR_MAX_THREADS
	.align		4
.L_25:
        /*0044*/ 	.byte	0x04, 0x05
        /*0046*/ 	.short	(.L_27 - .L_26)
.L_26:
        /*0048*/ 	.word	0x00000400
        /*004c*/ 	.word	0x00000001
        /*0050*/ 	.word	0x00000001


	//----- nvinfo : EIATTR_CBANK_PARAM_SIZE
	.align		4
.L_27:
        /*0054*/ 	.byte	0x03, 0x19
        /*0056*/ 	.short	0x0010


	//----- nvinfo : EIATTR_PARAM_CBANK
	.align		4
        /*0058*/ 	.byte	0x04, 0x0a
        /*005a*/ 	.short	(.L_29 - .L_28)
	.align		4
.L_28:
        /*005c*/ 	.word	index@(.nv.constant0.default_function_kernel_2)
        /*0060*/ 	.short	0x0380
        /*0062*/ 	.short	0x0010


	//----- nvinfo : EIATTR_SW_WAR
	.align		4
.L_29:
        /*0064*/ 	.byte	0x04, 0x36
        /*0066*/ 	.short	(.L_31 - .L_30)
.L_30:
        /*0068*/ 	.word	0x00000008
.L_31:


//--------------------- .nv.info.default_function_kernel --------------------------
	.section	.nv.info.default_function_kernel,"",@"SHT_CUDA_INFO"
	.sectionflags	@""
	.align	4


	//----- nvinfo : EIATTR_CUDA_API_VERSION
	.align		4
        /*0000*/ 	.byte	0x04, 0x37
        /*0002*/ 	.short	(.L_33 - .L_32)
.L_32:
        /*0004*/ 	.word	0x00000082


	//----- nvinfo : EIATTR_KPARAM_INFO
	.align		4
.L_33:
        /*0008*/ 	.byte	0x04, 0x17
        /*000a*/ 	.short	(.L_35 - .L_34)
.L_34:
        /*000c*/ 	.word	0x00000000
        /*0010*/ 	.short	0x0001
        /*0012*/ 	.short	0x0008
        /*0014*/ 	.byte	0x00, 0xf5, 0x21, 0x00


	//----- nvinfo : EIATTR_KPARAM_INFO
	.align		4
.L_35:
        /*0018*/ 	.byte	0x04, 0x17
        /*001a*/ 	.short	(.L_37 - .L_36)
.L_36:
        /*001c*/ 	.word	0x00000000
        /*0020*/ 	.short	0x0000
        /*0022*/ 	.short	0x0000
        /*0024*/ 	.byte	0x00, 0xf5, 0x21, 0x00


	//----- nvinfo : EIATTR_SPARSE_MMA_MASK
	.align		4
.L_37:
        /*0028*/ 	.byte	0x03, 0x50
        /*002a*/ 	.short	0x0000


	//----- nvinfo : EIATTR_MAXREG_COUNT
	.align		4
        /*002c*/ 	.byte	0x03, 0x1b
        /*002e*/ 	.short	0x0040


	//----- nvinfo : EIATTR_MERCURY_ISA_VERSION
	.align		4
        /*0030*/ 	.byte	0x03, 0x5f
        /*0032*/ 	.short	0x0101


	//----- nvinfo : EIATTR_VRC_CTA_INIT_COUNT
	.align		4
        /*0034*/ 	.byte	0x02, 0x4a
	.zero		1
	.zero		1


	//----- nvinfo : EIATTR_EXIT_INSTR_OFFSETS
	.align		4
        /*0038*/ 	.byte	0x04, 0x1c
        /*003a*/ 	.short	(.L_39 - .L_38)


	//   ....[0]....
.L_38:
        /*003c*/ 	.word	0x00000070


	//   ....[1]....
        /*0040*/ 	.word	0x00000160


	//----- nvinfo : EIATTR_MAX_THREADS
	.align		4
.L_39:
        /*0044*/ 	.byte	0x04, 0x05
        /*0046*/ 	.short	(.L_41 - .L_40)
.L_40:
        /*0048*/ 	.word	0x00000400
        /*004c*/ 	.word	0x00000001
        /*0050*/ 	.word	0x00000001


	//----- nvinfo : EIATTR_CBANK_PARAM_SIZE
	.align		4
.L_41:
        /*0054*/ 	.byte	0x03, 0x19
        /*0056*/ 	.short	0x0010


	//----- nvinfo : EIATTR_PARAM_CBANK
	.align		4
        /*0058*/ 	.byte	0x04, 0x0a
        /*005a*/ 	.short	(.L_43 - .L_42)
	.align		4
.L_42:
        /*005c*/ 	.word	index@(.nv.constant0.default_function_kernel)
        /*0060*/ 	.short	0x0380
        /*0062*/ 	.short	0x0010


	//----- nvinfo : EIATTR_SW_WAR
	.align		4
.L_43:
        /*0064*/ 	.byte	0x04, 0x36
        /*0066*/ 	.short	(.L_45 - .L_44)
.L_44:
        /*0068*/ 	.word	0x00000008
.L_45:


//--------------------- .nv.info.default_function_kernel_1 --------------------------
	.section	.nv.info.default_function_kernel_1,"",@"SHT_CUDA_INFO"
	.sectionflags	@""
	.align	4


	//----- nvinfo : EIATTR_CUDA_API_VERSION
	.align		4
        /*0000*/ 	.byte	0x04, 0x37
        /*0002*/ 	.short	(.L_47 - .L_46)
.L_46:
        /*0004*/ 	.word	0x00000082


	//----- nvinfo : EIATTR_KPARAM_INFO
	.align		4
.L_47:
        /*0008*/ 	.byte	0x04, 0x17
        /*000a*/ 	.short	(.L_49 - .L_48)
.L_48:
        /*000c*/ 	.word	0x00000000
        /*0010*/ 	.short	0x0000
        /*0012*/ 	.short	0x0000
        /*0014*/ 	.byte	0x00, 0xf5, 0x21, 0x00


	//----- nvinfo : EIATTR_SPARSE_MMA_MASK
	.align		4
.L_49:
        /*0018*/ 	.byte	0x03, 0x50
        /*001a*/ 	.short	0x0000


	//----- nvinfo : EIATTR_MAXREG_COUNT
	.align		4
        /*001c*/ 	.byte	0x03, 0x1b
        /*001e*/ 	.short	0x0040


	//----- nvinfo : EIATTR_MERCURY_ISA_VERSION
	.align		4
        /*0020*/ 	.byte	0x03, 0x5f
        /*0022*/ 	.short	0x0101


	//----- nvinfo : EIATTR_VRC_CTA_INIT_COUNT
	.align		4
        /*0024*/ 	.byte	0x02, 0x4a
	.zero		1
	.zero		1


	//----- nvinfo : EIATTR_EXIT_INSTR_OFFSETS
	.align		4
        /*0028*/ 	.byte	0x04, 0x1c
        /*002a*/ 	.short	(.L_51 - .L_50)


	//   ....[0]....
.L_50:
        /*002c*/ 	.word	0x00000070


	//   ....[1]....
        /*0030*/ 	.word	0x00000100


	//----- nvinfo : EIATTR_MAX_THREADS
	.align		4
.L_51:
        /*0034*/ 	.byte	0x04, 0x05
        /*0036*/ 	.short	(.L_53 - .L_52)
.L_52:
        /*0038*/ 	.word	0x00000400
        /*003c*/ 	.word	0x00000001
        /*0040*/ 	.word	0x00000001


	//----- nvinfo : EIATTR_CBANK_PARAM_SIZE
	.align		4
.L_53:
        /*0044*/ 	.byte	0x03, 0x19
        /*0046*/ 	.short	0x0008


	//----- nvinfo : EIATTR_PARAM_CBANK
	.align		4
        /*0048*/ 	.byte	0x04, 0x0a
        /*004a*/ 	.short	(.L_55 - .L_54)
	.align		4
.L_54:
        /*004c*/ 	.word	index@(.nv.constant0.default_function_kernel_1)
        /*0050*/ 	.short	0x0380
        /*0052*/ 	.short	0x0008


	//----- nvinfo : EIATTR_SW_WAR
	.align		4
.L_55:
        /*0054*/ 	.byte	0x04, 0x36
        /*0056*/ 	.short	(.L_57 - .L_56)
.L_56:
        /*0058*/ 	.word	0x00000008
.L_57:


//--------------------- .nv.callgraph             --------------------------
	.section	.nv.callgraph,"",@"SHT_CUDA_CALLGRAPH"
	.align	4
	.sectionentsize	8
	.align		4
        /*0000*/ 	.word	0x00000000
	.align		4
        /*0004*/ 	.word	0xffffffff
	.align		4
        /*0008*/ 	.word	0x00000000
	.align		4
        /*000c*/ 	.word	0xfffffffe
	.align		4
        /*0010*/ 	.word	0x00000000
	.align		4
        /*0014*/ 	.word	0xfffffffd
	.align		4
        /*0018*/ 	.word	0x00000000
	.align		4
        /*001c*/ 	.word	0xfffffffc


//--------------------- .text.default_function_kernel_2 --------------------------
	.section	.text.default_function_kernel_2,"ax",@progbits
	.align	128
        .global         default_function_kernel_2
        .type           default_function_kernel_2,@function
        .size           default_function_kernel_2,(.L_x_3 - default_function_kernel_2)
        .other          default_function_kernel_2,@"STO_CUDA_ENTRY STV_DEFAULT"
default_function_kernel_2:
.text.default_function_kernel_2:
[----:B------:R-:W-:Y:S01]  /*0000*/  LDC R1, c[0x0][0x37c] ;  /* 0x0000df00ff017b82 */ /* 0x000fe20000000800 */
[----:B------:R-:W0:Y:S07]  /*0010*/  S2R R7, SR_TID.X ;  /* 0x0000000000077919 */ /* 0x000e2e0000002100 */
[----:B------:R-:W1:Y:S02]  /*0020*/  S2UR UR5, SR_CTAID.X ;  /* 0x00000000000579c3 */ /* 0x000e640000002500 */
[----:B-1----:R-:W-:Y:S01]  /*0030*/  USHF.L.U32 UR4, UR5, 0x8, URZ ;  /* 0x0000000805047899 */ /* 0x002fe200080006ff */
[----:B0-----:R-:W-:-:S05]  /*0040*/  SHF.R.U32.HI R0, RZ, 0x2, R7 ;  /* 0x00000002ff007819 */ /* 0x001fca0000011607 */
[----:B------:R-:W-:-:S04]  /*0050*/  LOP3.LUT R0, R0, UR4, RZ, 0xfc, !PT ;  /* 0x0000000400007c12 */ /* 0x000fc8000f8efcff */
[----:B------:R-:W-:-:S13]  /*0060*/  ISETP.GT.U32.AND P0, PT, R0, 0x194, PT ;  /* 0x000001940000780c */ /* 0x000fda0003f04070 */
[----:B------:R-:W-:Y:S05]  /*0070*/  @P0 EXIT ;  /* 0x000000000000094d */ /* 0x000fea0003800000 */
[----:B------:R-:W0:Y:S01]  /*0080*/  LDC.64 R2, c[0x0][0x380] ;  /* 0x0000e000ff027b82 */ /* 0x000e220000000a00 */
[----:B------:R-:W1:Y:S01]  /*0090*/  LDCU.64 UR6, c[0x0][0x358] ;  /* 0x00006b00ff0677ac */ /* 0x000e620008000a00 */
[----:B------:R-:W-:-:S06]  /*00a0*/  USHF.L.U32 UR4, UR5, 0xa, URZ ;  /* 0x0000000a05047899 */ /* 0x000fcc00080006ff */
[----:B------:R-:W2:Y:S01]  /*00b0*/  LDC.64 R4, c[0x0][0x388] ;  /* 0x0000e200ff047b82 */ /* 0x000ea20000000a00 */
[----:B------:R-:W-:-:S05]  /*00c0*/  LOP3.LUT R7, R7, UR4, RZ, 0xfc, !PT ;  /* 0x0000000407077c12 */ /* 0x000fca000f8efcff */
[----:B0-----:R-:W-:-:S06]  /*00d0*/  IMAD.WIDE.U32 R2, R7, 0x4, R2 ;  /* 0x0000000407027825 */ /* 0x001fcc00078e0002 */
[----:B-1----:R-:W3:Y:S01]  /*00e0*/  LDG.E.CONSTANT R2, desc[UR6][R2.64] ;  /* 0x0000000602027981 */ /* 0x002ee2000c1e9900 */
[----:B--2---:R-:W-:Y:S01]  /*00f0*/  IMAD.WIDE.U32 R4, R7, 0x4, R4 ;  /* 0x0000000407047825 */ /* 0x004fe200078e0004 */
[----:B---3--:R-:W-:-:S04]  /*0100*/  FMNMX R0, R2, 11.109999656677246094, PT ;  /* 0x4131c28f02007809 */ /* 0x008fc80003800000 */
[----:B------:R-:W-:-:S05]  /*0110*/  FMNMX R7, R0, 1.1000000238418579102, !PT ;  /* 0x3f8ccccd00077809 */ /* 0x000fca0007800000 */
[----:B------:R-:W-:Y:S01]  /*0120*/  STG.E desc[UR6][R4.64], R7 ;  /* 0x0000000704007986 */ /* 0x000fe2000c101906 */
[----:B------:R-:W-:Y:S05]  /*0130*/  EXIT ;  /* 0x000000000000794d */ /* 0x000fea0003800000 */
.L_x_0:
[----:B------:R-:W-:-:S00]  /*0140*/  BRA `(.L_x_0) ;  /* 0xfffffffc00fc7947 */ /* 0x000fc0000383ffff */
[----:B------:R-:W-:-:S00]  /*0150*/  NOP ;  /* 0x0000000000007918 */ /* 0x000fc00000000000 */
        /* <DEDUP_REMOVED lines=10> */
.L_x_3:


//--------------------- .text.default_function_kernel --------------------------
	.section	.text.default_function_kernel,"ax",@progbits
	.align	128
        .global         default_function_kernel
        .type           default_function_kernel,@function
        .size           default_function_kernel,(.L_x_4 - default_function_kernel)
        .other          default_function_kernel,@"STO_CUDA_ENTRY STV_DEFAULT"
default_function_kernel:
.text.default_function_kernel:
[----:B------:R-:W-:Y:S01]  /*0000*/  LDC R1, c[0x0][0x37c] ;  /* 0x0000df00ff017b82 */ /* 0x000fe20000000800 */
[----:B------:R-:W0:Y:S01]  /*0010*/  S2R R7, SR_CTAID.X ;  /* 0x0000000000077919 */ /* 0x000e220000002500 */
[----:B------:R-:W1:Y:S01]  /*0020*/  S2R R4, SR_TID.X ;  /* 0x0000000000047919 */ /* 0x000e620000002100 */
[----:B0-----:R-:W-:Y:S02]  /*0030*/  SHF.L.U32 R0, R7, 0x8, RZ ;  /* 0x0000000807007819 */ /* 0x001fe400000006ff */
[----:B-1----:R-:W-:-:S04]  /*0040*/  SHF.R.U32.HI R3, RZ, 0x2, R4 ;  /* 0x00000002ff037819 */ /* 0x002fc80000011604 */
[----:B------:R-:W-:-:S04]  /*0050*/  LOP3.LUT R0, R0, R3, RZ, 0xfc, !PT ;  /* 0x0000000300007212 */ /* 0x000fc800078efcff */
[----:B------:R-:W-:-:S13]  /*0060*/  ISETP.GT.U32.AND P0, PT, R0, 0x194, PT ;  /* 0x000001940000780c */ /* 0x000fda0003f04070 */
[----:B------:R-:W-:Y:S05]  /*0070*/  @P0 EXIT ;  /* 0x000000000000094d */ /* 0x000fea0003800000 */
[----:B------:R-:W0:Y:S01]  /*0080*/  LDC.64 R2, c[0x0][0x388] ;  /* 0x0000e200ff027b82 */ /* 0x000e220000000a00 */
[C---:B------:R-:W-:Y:S01]  /*0090*/  IADD3 R0, PT, PT, R7.reuse, R4, RZ ;  /* 0x0000000407007210 */ /* 0x040fe20007ffe0ff */
[----:B------:R-:W1:Y:S04]  /*00a0*/  LDCU.64 UR4, c[0x0][0x358] ;  /* 0x00006b00ff0477ac */ /* 0x000e680008000a00 */
[----:B------:R-:W-:Y:S02]  /*00b0*/  IMAD R7, R7, 0x3ff, R0 ;  /* 0x000003ff07077824 */ /* 0x000fe400078e0200 */
[----:B------:R-:W-:-:S04]  /*00c0*/  IMAD.HI.U32 R5, R0, 0x55555556, RZ ;  /* 0x5555555600057827 */ /* 0x000fc800078e00ff */
[----:B------:R-:W-:-:S04]  /*00d0*/  IMAD.HI.U32 R4, R7, -0x55555555, RZ ;  /* 0xaaaaaaab07047827 */ /* 0x000fc800078e00ff */
[----:B------:R-:W-:Y:S01]  /*00e0*/  IMAD R5, R5, -0x3, R0 ;  /* 0xfffffffd05057824 */ /* 0x000fe200078e0200 */
[----:B------:R-:W-:-:S05]  /*00f0*/  SHF.R.U32.HI R4, RZ, 0x1, R4 ;  /* 0x00000001ff047819 */ /* 0x000fca0000011604 */
[----:B------:R-:W-:-:S04]  /*0100*/  IMAD R5, R5, 0x21c, R4 ;  /* 0x0000021c05057824 */ /* 0x000fc800078e0204 */
[----:B0-----:R-:W-:Y:S02]  /*0110*/  IMAD.WIDE.U32 R2, R5, 0x4, R2 ;  /* 0x0000000405027825 */ /* 0x001fe400078e0002 */
[----:B------:R-:W0:Y:S04]  /*0120*/  LDC.64 R4, c[0x0][0x380] ;  /* 0x0000e000ff047b82 */ /* 0x000e280000000a00 */
[----:B-1----:R-:W2:Y:S01]  /*0130*/  LDG.E.CONSTANT R3, desc[UR4][R2.64] ;  /* 0x0000000402037981 */ /* 0x002ea2000c1e9900 */
[----:B0-----:R-:W-:-:S05]  /*0140*/  IMAD.WIDE.U32 R4, R7, 0x4, R4 ;  /* 0x0000000407047825 */ /* 0x001fca00078e0004 */
[----:B--2---:R-:W-:Y:S01]  /*0150*/  STG.E desc[UR4][R4.64], R3 ;  /* 0x0000000304007986 */ /* 0x004fe2000c101904 */
[----:B------:R-:W-:Y:S05]  /*0160*/  EXIT ;  /* 0x000000000000794d */ /* 0x000fea0003800000 */
.L_x_1:
        /* <DEDUP_REMOVED lines=9> */
.L_x_4:


//--------------------- .text.default_function_kernel_1 --------------------------
	.section	.text.default_function_kernel_1,"ax",@progbits
	.align	128
        .global         default_function_kernel_1
        .type           default_function_kernel_1,@function
        .size           default_function_kernel_1,(.L_x_5 - default_function_kernel_1)
        .other          default_function_kernel_1,@"STO_CUDA_ENTRY STV_DEFAULT"
default_function_kernel_1:
.text.default_function_kernel_1:
        /* <DEDUP_REMOVED lines=11> */
[----:B------:R-:W-:-:S05]  /*00b0*/  LOP3.LUT R5, R5, UR4, RZ, 0xfc, !PT ;  /* 0x0000000405057c12 */ /* 0x000fca000f8efcff */
[----:B0-----:R-:W-:-:S05]  /*00c0*/  IMAD.WIDE.U32 R2, R5, 0x4, R2 ;  /* 0x0000000405027825 */ /* 0x001fca00078e0002 */
[----:B-1----:R-:W2:Y:S02]  /*00d0*/  LDG.E R0, desc[UR6][R2.64] ;  /* 0x0000000602007981 */ /* 0x002ea4000c1e1900 */
[----:B--2---:R-:W0:Y:S02]  /*00e0*/  FRND.FLOOR R5, R0 ;  /* 0x0000000000057307 */ /* 0x004e240000205000 */
[----:B0-----:R-:W-:Y:S01]  /*00f0*/  STG.E desc[UR6][R2.64], R5 ;  /* 0x0000000502007986 */ /* 0x001fe2000c101906 */
[----:B------:R-:W-:Y:S05]  /*0100*/  EXIT ;  /* 0x000000000000794d */ /* 0x000fea0003800000 */
.L_x_2:
        /* <DEDUP_REMOVED lines=15> */
.L_x_5:


//--------------------- .nv.shared.reserved.0     --------------------------
	.section	.nv.shared.reserved.0,"aw",@nobits
	.weak		__nv_reservedSMEM_offset_0_alias
	.size		__nv_reservedSMEM_offset_0_alias, 0, 64
	.other		__nv_reservedSMEM_offset_0_alias,@"STO_CUDA_RESERVED_SHARED STV_DEFAULT"
__nv_reservedSMEM_offset_0_alias:
	.zero		0
	.zero		64


//--------------------- .nv.constant0.default_function_kernel_2 --------------------------
	.section	.nv.constant0.default_function_kernel_2,"a",@progbits
	.sectionflags	@""
	.align	4
.nv.constant0.default_function_kernel_2:
	.zero		912


//--------------------- .nv.constant0.default_function_kernel --------------------------
	.section	.nv.constant0.default_function_kernel,"a",@progbits
	.sectionflags	@""
	.align	4
.nv.constant0.default_function_kernel:
	.zero		912


//--------------------- .nv.constant0.default_function_kernel_1 --------------------------
	.section	.nv.constant0.default_function_kernel_1,"a",@progbits
	.sectionflags	@""
	.align	4
.nv.constant0.default_function_kernel_1:
	.zero		904


//--------------------- SYMBOLS --------------------------

	.type		.nv.reservedSmem.offset0,@object
	.size		.nv.reservedSmem.offset0,0x4
